//
// Generated by NVIDIA NVVM Compiler
//
// Compiler Build ID: CL-36424714
// Cuda compilation tools, release 13.0, V13.0.88
// Based on NVVM 20.0.0
//

.version 9.0
.target sm_100
.address_size 64

	// .globl	_Z15takeRangeKernelPKdddiPi

.visible .entry _Z15takeRangeKernelPKdddiPi(
	.param .u64 .ptr .align 1 _Z15takeRangeKernelPKdddiPi_param_0,
	.param .f64 _Z15takeRangeKernelPKdddiPi_param_1,
	.param .f64 _Z15takeRangeKernelPKdddiPi_param_2,
	.param .u32 _Z15takeRangeKernelPKdddiPi_param_3,
	.param .u64 .ptr .align 1 _Z15takeRangeKernelPKdddiPi_param_4
)
{
	.reg .pred 	%p<5>;
	.reg .b32 	%r<7>;
	.reg .b64 	%rd<7>;
	.reg .b64 	%fd<4>;

	ld.param.u64 	%rd1, [_Z15takeRangeKernelPKdddiPi_param_0];
	ld.param.f64 	%fd1, [_Z15takeRangeKernelPKdddiPi_param_1];
	ld.param.f64 	%fd2, [_Z15takeRangeKernelPKdddiPi_param_2];
	ld.param.u32 	%r2, [_Z15takeRangeKernelPKdddiPi_param_3];
	ld.param.u64 	%rd2, [_Z15takeRangeKernelPKdddiPi_param_4];
	mov.u32 	%r3, %ctaid.x;
	mov.u32 	%r4, %ntid.x;
	mov.u32 	%r5, %tid.x;
	mad.lo.s32 	%r1, %r3, %r4, %r5;
	setp.ge.s32 	%p1, %r1, %r2;
	@%p1 bra 	$L__BB0_3;
	cvta.to.global.u64 	%rd3, %rd1;
	mul.wide.s32 	%rd4, %r1, 8;
	add.s64 	%rd5, %rd3, %rd4;
	ld.global.f64 	%fd3, [%rd5];
	setp.leu.f64 	%p2, %fd3, %fd1;
	setp.gtu.f64 	%p3, %fd3, %fd2;
	or.pred  	%p4, %p2, %p3;
	@%p4 bra 	$L__BB0_3;
	cvta.to.global.u64 	%rd6, %rd2;
	atom.global.add.u32 	%r6, [%rd6], 1;
$L__BB0_3:
	ret;

}


// ===== COMPILED SASS (sm_100) =====

	.target	sm_100

	.elftype	@"ET_EXEC"


//--------------------- .note.nv.tkinfo           --------------------------
	.section	.note.nv.tkinfo,"",@"SHT_NOTE"
	.sectionflags	@"SHF_NOTE_NV_TKINFO"
	.tkinfo
        /*0018*/ 	.word	0x00000002
        /*0030*/ 	.string	""
        /*0030*/ 	.string	"ptxas"
        /*0030*/ 	.string	"Cuda compilation tools, release 13.0, V13.0.88"
        /*0030*/ 	.string	"Build cuda_13.0.r13.0/compiler.36424714_0"
        /*0030*/ 	.string	"-arch sm_100 -m 64 "



//--------------------- .note.nv.cuinfo           --------------------------
	.section	.note.nv.cuinfo,"",@"SHT_NOTE"
	.sectionflags	@"SHF_NOTE_NV_CUINFO"
        /*0018*/ 	.short	0x0002
        /*001a*/ 	.short	0x0064
        /*001c*/ 	.short	0x0082
	.zero		2


//--------------------- .nv.info                  --------------------------
	.section	.nv.info,"",@"SHT_CUDA_INFO"
	.align	4


	//----- nvinfo : EIATTR_REGCOUNT
	.align		4
        /*0000*/ 	.byte	0x04, 0x2f
        /*0002*/ 	.short	(.L_1 - .L_0)
	.align		4
.L_0:
        /*0004*/ 	.word	index@(_Z15takeRangeKernelPKdddiPi)
        /*0008*/ 	.word	0x00000008


	//----- nvinfo : EIATTR_FRAME_SIZE
	.align		4
.L_1:
        /*000c*/ 	.byte	0x04, 0x11
        /*000e*/ 	.short	(.L_3 - .L_2)
	.align		4
.L_2:
        /*0010*/ 	.word	index@(_Z15takeRangeKernelPKdddiPi)
        /*0014*/ 	.word	0x00000000


	//----- nvinfo : EIATTR_MIN_STACK_SIZE
	.align		4
.L_3:
        /*0018*/ 	.byte	0x04, 0x12
        /*001a*/ 	.short	(.L_5 - .L_4)
	.align		4
.L_4:
        /*001c*/ 	.word	index@(_Z15takeRangeKernelPKdddiPi)
        /*0020*/ 	.word	0x00000000
.L_5:


//--------------------- .nv.compat                --------------------------
	.section	.nv.compat,"",@"SHT_CUDA_COMPAT_INFO"
	.align	4
        /*0000*/ 	.byte	0x02, 0x09, 0x00, 0x00, 0x02, 0x02, 0x01, 0x00, 0x02, 0x05, 0x05, 0x00, 0x03, 0x07, 0x01, 0x01
        /*0010*/ 	.byte	0x02, 0x03, 0x00, 0x00, 0x02, 0x06, 0x01, 0x00, 0x04, 0x0b, 0x08, 0x00, 0x01, 0x00, 0x00, 0x00
        /*0020*/ 	.byte	0x00, 0x00, 0x00, 0x00


//--------------------- .nv.info._Z15takeRangeKernelPKdddiPi --------------------------
	.section	.nv.info._Z15takeRangeKernelPKdddiPi,"",@"SHT_CUDA_INFO"
	.sectionflags	@""
	.align	4


	//----- nvinfo : EIATTR_CUDA_API_VERSION
	.align		4
        /*0000*/ 	.byte	0x04, 0x37
        /*0002*/ 	.short	(.L_7 - .L_6)
.L_6:
        /*0004*/ 	.word	0x00000082


	//----- nvinfo : EIATTR_KPARAM_INFO
	.align		4
.L_7:
        /*0008*/ 	.byte	0x04, 0x17
        /*000a*/ 	.short	(.L_9 - .L_8)
.L_8:
        /*000c*/ 	.word	0x00000000
        /*0010*/ 	.short	0x0004
        /*0012*/ 	.short	0x0020
        /*0014*/ 	.byte	0x00, 0xf5, 0x21, 0x00


	//----- nvinfo : EIATTR_KPARAM_INFO
	.align		4
.L_9:
        /*0018*/ 	.byte	0x04, 0x17
        /*001a*/ 	.short	(.L_11 - .L_10)
.L_10:
        /*001c*/ 	.word	0x00000000
        /*0020*/ 	.short	0x0003
        /*0022*/ 	.short	0x0018
        /*0024*/ 	.byte	0x00, 0xf0, 0x11, 0x00


	//----- nvinfo : EIATTR_KPARAM_INFO
	.align		4
.L_11:
        /*0028*/ 	.byte	0x04, 0x17
        /*002a*/ 	.short	(.L_13 - .L_12)
.L_12:
        /*002c*/ 	.word	0x00000000
        /*0030*/ 	.short	0x0002
        /*0032*/ 	.short	0x0010
        /*0034*/ 	.byte	0x00, 0xf0, 0x21, 0x00


	//----- nvinfo : EIATTR_KPARAM_INFO
	.align		4
.L_13:
        /*0038*/ 	.byte	0x04, 0x17
        /*003a*/ 	.short	(.L_15 - .L_14)
.L_14:
        /*003c*/ 	.word	0x00000000
        /*0040*/ 	.short	0x0001
        /*0042*/ 	.short	0x0008
        /*0044*/ 	.byte	0x00, 0xf0, 0x21, 0x00


	//----- nvinfo : EIATTR_KPARAM_INFO
	.align		4
.L_15:
        /*0048*/ 	.byte	0x04, 0x17
        /*004a*/ 	.short	(.L_17 - .L_16)
.L_16:
        /*004c*/ 	.word	0x00000000
        /*0050*/ 	.short	0x0000
        /*0052*/ 	.short	0x0000
        /*0054*/ 	.byte	0x00, 0xf5, 0x21, 0x00


	//----- nvinfo : EIATTR_SPARSE_MMA_MASK
	.align		4
.L_17:
        /*0058*/ 	.byte	0x03, 0x50
        /*005a*/ 	.short	0x0000


	//----- nvinfo : EIATTR_MAXREG_COUNT
	.align		4
        /*005c*/ 	.byte	0x03, 0x1b
        /*005e*/ 	.short	0x00ff


	//----- nvinfo : EIATTR_MERCURY_ISA_VERSION
	.align		4
        /*0060*/ 	.byte	0x03, 0x5f
        /*0062*/ 	.short	0x0101


	//----- nvinfo : EIATTR_INT_WARP_WIDE_INSTR_OFFSETS
	.align		4
        /*0064*/ 	.byte	0x04, 0x31
        /*0066*/ 	.short	(.L_19 - .L_18)


	//   ....[0]....
.L_18:
        /*0068*/ 	.word	0x00000130


	//----- nvinfo : EIATTR_VRC_CTA_INIT_COUNT
	.align		4
.L_19:
        /*006c*/ 	.byte	0x02, 0x4a
	.zero		1
	.zero		1


	//----- nvinfo : EIATTR_EXIT_INSTR_OFFSETS
	.align		4
        /*0070*/ 	.byte	0x04, 0x1c
        /*0072*/ 	.short	(.L_21 - .L_20)


	//   ....[0]....
.L_20:
        /*0074*/ 	.word	0x00000070


	//   ....[1]....
        /*0078*/ 	.word	0x00000100


	//   ....[2]....
        /*007c*/ 	.word	0x00000180


	//----- nvinfo : EIATTR_CBANK_PARAM_SIZE
	.align		4
.L_21:
        /*0080*/ 	.byte	0x03, 0x19
        /*0082*/ 	.short	0x0028


	//----- nvinfo : EIATTR_PARAM_CBANK
	.align		4
        /*0084*/ 	.byte	0x04, 0x0a
        /*0086*/ 	.short	(.L_23 - .L_22)
	.align		4
.L_22:
        /*0088*/ 	.word	index@(.nv.constant0._Z15takeRangeKernelPKdddiPi)
        /*008c*/ 	.short	0x0380
        /*008e*/ 	.short	0x0028


	//----- nvinfo : EIATTR_SW_WAR
	.align		4
.L_23:
        /*0090*/ 	.byte	0x04, 0x36
        /*0092*/ 	.short	(.L_25 - .L_24)
.L_24:
        /*0094*/ 	.word	0x00000008
.L_25:


//--------------------- .nv.callgraph             --------------------------
	.section	.nv.callgraph,"",@"SHT_CUDA_CALLGRAPH"
	.align	4
	.sectionentsize	8
	.align		4
        /*0000*/ 	.word	0x00000000
	.align		4
        /*0004*/ 	.word	0xffffffff
	.align		4
        /*0008*/ 	.word	0x00000000
	.align		4
        /*000c*/ 	.word	0xfffffffe
	.align		4
        /*0010*/ 	.word	0x00000000
	.align		4
        /*0014*/ 	.word	0xfffffffd
	.align		4
        /*0018*/ 	.word	0x00000000
	.align		4
        /*001c*/ 	.word	0xfffffffc


//--------------------- .text._Z15takeRangeKernelPKdddiPi --------------------------
	.section	.text._Z15takeRangeKernelPKdddiPi,"ax",@progbits
	.align	128
        .global         _Z15takeRangeKernelPKdddiPi
        .type           _Z15takeRangeKernelPKdddiPi,@function
        .size           _Z15takeRangeKernelPKdddiPi,(.L_x_1 - _Z15takeRangeKernelPKdddiPi)
        .other          _Z15takeRangeKernelPKdddiPi,@"STO_CUDA_ENTRY STV_DEFAULT"
_Z15takeRangeKernelPKdddiPi:
.text._Z15takeRangeKernelPKdddiPi:
[----:B------:R-:W-:Y:S01]  /*0000*/  LDC R1, c[0x0][0x37c] ;  /* 0x0000df00ff017b82 */ /* 0x000fe20000000800 */
[----:B------:R-:W0:Y:S07]  /*0010*/  S2R R0, SR_TID.X ;  /* 0x0000000000007919 */ /* 0x000e2e0000002100 */
[----:B------:R-:W0:Y:S01]  /*0020*/  S2UR UR4, SR_CTAID.X ;  /* 0x00000000000479c3 */ /* 0x000e220000002500 */
[----:B------:R-:W1:Y:S07]  /*0030*/  LDCU UR5, c[0x0][0x398] ;  /* 0x00007300ff0577ac */ /* 0x000e6e0008000800 */
[----:B------:R-:W0:Y:S02]  /*0040*/  LDC R5, c[0x0][0x360] ;  /* 0x0000d800ff057b82 */ /* 0x000e240000000800 */
[----:B0-----:R-:W-:-:S05]  /*0050*/  IMAD R5, R5, UR4, R0 ;  /* 0x0000000405057c24 */ /* 0x001fca000f8e0200 */
[----:B-1----:R-:W-:-:S13]  /*0060*/  ISETP.GE.AND P0, PT, R5, UR5, PT ;  /* 0x0000000505007c0c */ /* 0x002fda000bf06270 */
[----:B------:R-:W-:Y:S05]  /*0070*/  @P0 EXIT ;  /* 0x000000000000094d */ /* 0x000fea0003800000 */
[----:B------:R-:W0:Y:S01]  /*0080*/  LDC.64 R2, c[0x0][0x380] ;  /* 0x0000e000ff027b82 */ /* 0x000e220000000a00 */
[----:B------:R-:W1:Y:S01]  /*0090*/  LDCU.64 UR4, c[0x0][0x358] ;  /* 0x00006b00ff0477ac */ /* 0x000e620008000a00 */
[----:B------:R-:W2:Y:S01]  /*00a0*/  LDCU.64 UR6, c[0x0][0x390] ;  /* 0x00007200ff0677ac */ /* 0x000ea20008000a00 */
[----:B0-----:R-:W-:-:S05]  /*00b0*/  IMAD.WIDE R2, R5, 0x8, R2 ;  /* 0x0000000805027825 */ /* 0x001fca00078e0202 */
[----:B------:R-:W0:Y:S01]  /*00c0*/  LDC.64 R4, c[0x0][0x388] ;  /* 0x0000e200ff047b82 */ /* 0x000e220000000a00 */
[----:B-1----:R-:W2:Y:S02]  /*00d0*/  LDG.E.64 R2, desc[UR4][R2.64] ;  /* 0x0000000402027981 */ /* 0x002ea4000c1e1b00 */
[----:B--2---:R-:W-:-:S06]  /*00e0*/  DSETP.GTU.AND P0, PT, R2, UR6, PT ;  /* 0x0000000602007e2a */ /* 0x004fcc000bf0c000 */
[----:B0-----:R-:W-:-:S14]  /*00f0*/  DSETP.LEU.OR P0, PT, R2, R4, P0 ;  /* 0x000000040200722a */ /* 0x001fdc000070b400 */
[----:B------:R-:W-:Y:S05]  /*0100*/  @P0 EXIT ;  /* 0x000000000000094d */ /* 0x000fea0003800000 */
[----:B------:R-:W0:Y:S01]  /*0110*/  S2R R0, SR_LANEID ;  /* 0x0000000000007919 */ /* 0x000e220000000000 */
[----:B------:R-:W1:Y:S01]  /*0120*/  LDC.64 R2, c[0x0][0x3a0] ;  /* 0x0000e800ff027b82 */ /* 0x000e620000000a00 */
[----:B------:R-:W-:Y:S02]  /*0130*/  VOTEU.ANY UR6, UPT, PT ;  /* 0x0000000000067886 */ /* 0x000fe400038e0100 */
[----:B------:R-:W-:Y:S02]  /*0140*/  UFLO.U32 UR7, UR6 ;  /* 0x00000006000772bd */ /* 0x000fe400080e0000 */
[----:B------:R-:W1:Y:S04]  /*0150*/  POPC R5, UR6 ;  /* 0x0000000600057d09 */ /* 0x000e680008000000 */
[----:B0-----:R-:W-:-:S13]  /*0160*/  ISETP.EQ.U32.AND P0, PT, R0, UR7, PT ;  /* 0x0000000700007c0c */ /* 0x001fda000bf02070 */
[----:B-1----:R-:W-:Y:S01]  /*0170*/  @P0 REDG.E.ADD.STRONG.GPU desc[UR4][R2.64], R5 ;  /* 0x000000050200098e */ /* 0x002fe2000c12e104 */
[----:B------:R-:W-:Y:S05]  /*0180*/  EXIT ;  /* 0x000000000000794d */ /* 0x000fea0003800000 */
.L_x_0:
[----:B------:R-:W-:-:S00]  /*0190*/  BRA `(.L_x_0) ;  /* 0xfffffffc00fc7947 */ /* 0x000fc0000383ffff */
[----:B------:R-:W-:-:S00]  /*01a0*/  NOP ;  /* 0x0000000000007918 */ /* 0x000fc00000000000 */
        /* <DEDUP_REMOVED lines=13> */
.L_x_1:


//--------------------- .nv.shared.reserved.0     --------------------------
	.section	.nv.shared.reserved.0,"aw",@nobits
	.weak		__nv_reservedSMEM_offset_0_alias
	.size		__nv_reservedSMEM_offset_0_alias, 0, 64
	.other		__nv_reservedSMEM_offset_0_alias,@"STO_CUDA_RESERVED_SHARED STV_DEFAULT"
__nv_reservedSMEM_offset_0_alias:
	.zero		0
	.zero		64


//--------------------- .nv.constant0._Z15takeRangeKernelPKdddiPi --------------------------
	.section	.nv.constant0._Z15takeRangeKernelPKdddiPi,"a",@progbits
	.sectionflags	@""
	.align	4
.nv.constant0._Z15takeRangeKernelPKdddiPi:
	.zero		936


//--------------------- SYMBOLS --------------------------

	.type		.nv.reservedSmem.offset0,@object
	.size		.nv.reservedSmem.offset0,0x4
